//
// Generated by NVIDIA NVVM Compiler
//
// Compiler Build ID: CL-36424714
// Cuda compilation tools, release 13.0, V13.0.88
// Based on NVVM 20.0.0
//

.version 9.0
.target sm_100
.address_size 64

	// .globl	_Z17compute_histogramPhPii
// _ZZ17compute_histogramPhPiiE4hist has been demoted
// _ZZ11compute_sumPiS_E13shared_memory has been demoted

.visible .entry _Z17compute_histogramPhPii(
	.param .u64 .ptr .align 1 _Z17compute_histogramPhPii_param_0,
	.param .u64 .ptr .align 1 _Z17compute_histogramPhPii_param_1,
	.param .u32 _Z17compute_histogramPhPii_param_2
)
{
	.reg .pred 	%p<9>;
	.reg .b16 	%rs<6>;
	.reg .b32 	%r<54>;
	.reg .b64 	%rd<15>;
	// demoted variable
	.shared .align 4 .b8 _ZZ17compute_histogramPhPiiE4hist[1024];
	ld.param.u64 	%rd3, [_Z17compute_histogramPhPii_param_0];
	ld.param.u64 	%rd2, [_Z17compute_histogramPhPii_param_1];
	ld.param.u32 	%r14, [_Z17compute_histogramPhPii_param_2];
	cvta.to.global.u64 	%rd1, %rd3;
	mov.u32 	%r1, %tid.x;
	setp.gt.u32 	%p1, %r1, 255;
	shl.b32 	%r15, %r1, 2;
	mov.u32 	%r16, _ZZ17compute_histogramPhPiiE4hist;
	add.s32 	%r2, %r16, %r15;
	@%p1 bra 	$L__BB0_2;
	mov.b32 	%r17, 0;
	st.shared.u32 	[%r2], %r17;
$L__BB0_2:
	bar.sync 	0;
	mov.u32 	%r18, %ctaid.x;
	mov.u32 	%r19, %ntid.x;
	mad.lo.s32 	%r52, %r18, %r19, %r1;
	mov.u32 	%r20, %nctaid.x;
	mul.lo.s32 	%r4, %r20, %r19;
	setp.ge.s32 	%p2, %r52, %r14;
	@%p2 bra 	$L__BB0_9;
	add.s32 	%r21, %r52, %r4;
	max.s32 	%r22, %r14, %r21;
	setp.lt.s32 	%p3, %r21, %r14;
	selp.u32 	%r23, 1, 0, %p3;
	add.s32 	%r24, %r21, %r23;
	sub.s32 	%r25, %r22, %r24;
	div.u32 	%r26, %r25, %r4;
	add.s32 	%r5, %r26, %r23;
	and.b32  	%r27, %r5, 3;
	setp.eq.s32 	%p4, %r27, 3;
	@%p4 bra 	$L__BB0_6;
	add.s32 	%r28, %r5, 1;
	and.b32  	%r29, %r28, 3;
	neg.s32 	%r50, %r29;
$L__BB0_5:
	.pragma "nounroll";
	cvt.s64.s32 	%rd4, %r52;
	add.s64 	%rd5, %rd1, %rd4;
	ld.global.u8 	%rs1, [%rd5];
	mul.wide.u16 	%r30, %rs1, 4;
	add.s32 	%r32, %r16, %r30;
	atom.shared.add.u32 	%r33, [%r32], 1;
	add.s32 	%r52, %r52, %r4;
	add.s32 	%r50, %r50, 1;
	setp.ne.s32 	%p5, %r50, 0;
	@%p5 bra 	$L__BB0_5;
$L__BB0_6:
	setp.lt.u32 	%p6, %r5, 3;
	@%p6 bra 	$L__BB0_9;
	cvt.s64.s32 	%rd8, %r4;
	shl.b32 	%r47, %r4, 2;
$L__BB0_8:
	cvt.s64.s32 	%rd6, %r52;
	add.s64 	%rd7, %rd1, %rd6;
	ld.global.u8 	%rs2, [%rd7];
	mul.wide.u16 	%r34, %rs2, 4;
	add.s32 	%r36, %r16, %r34;
	atom.shared.add.u32 	%r37, [%r36], 1;
	add.s64 	%rd9, %rd7, %rd8;
	ld.global.u8 	%rs3, [%rd9];
	mul.wide.u16 	%r38, %rs3, 4;
	add.s32 	%r39, %r16, %r38;
	atom.shared.add.u32 	%r40, [%r39], 1;
	add.s64 	%rd10, %rd9, %rd8;
	ld.global.u8 	%rs4, [%rd10];
	mul.wide.u16 	%r41, %rs4, 4;
	add.s32 	%r42, %r16, %r41;
	atom.shared.add.u32 	%r43, [%r42], 1;
	add.s64 	%rd11, %rd10, %rd8;
	ld.global.u8 	%rs5, [%rd11];
	mul.wide.u16 	%r44, %rs5, 4;
	add.s32 	%r45, %r16, %r44;
	atom.shared.add.u32 	%r46, [%r45], 1;
	add.s32 	%r52, %r47, %r52;
	setp.lt.s32 	%p7, %r52, %r14;
	@%p7 bra 	$L__BB0_8;
$L__BB0_9:
	setp.gt.u32 	%p8, %r1, 255;
	bar.sync 	0;
	@%p8 bra 	$L__BB0_11;
	cvta.to.global.u64 	%rd12, %rd2;
	mul.wide.u32 	%rd13, %r1, 4;
	add.s64 	%rd14, %rd12, %rd13;
	ld.shared.u32 	%r48, [%r2];
	atom.global.add.u32 	%r49, [%rd14], %r48;
$L__BB0_11:
	ret;

}
	// .globl	_Z11compute_sumPiS_
.visible .entry _Z11compute_sumPiS_(
	.param .u64 .ptr .align 1 _Z11compute_sumPiS__param_0,
	.param .u64 .ptr .align 1 _Z11compute_sumPiS__param_1
)
{
	.reg .pred 	%p<18>;
	.reg .b32 	%r<99>;
	.reg .b64 	%rd<9>;
	// demoted variable
	.shared .align 4 .b8 _ZZ11compute_sumPiS_E13shared_memory[1024];
	ld.param.u64 	%rd2, [_Z11compute_sumPiS__param_0];
	ld.param.u64 	%rd1, [_Z11compute_sumPiS__param_1];
	cvta.to.global.u64 	%rd3, %rd2;
	mov.u32 	%r1, %tid.x;
	mul.wide.u32 	%rd4, %r1, 4;
	add.s64 	%rd5, %rd3, %rd4;
	ld.global.u32 	%r4, [%rd5];
	shl.b32 	%r5, %r1, 2;
	mov.u32 	%r6, _ZZ11compute_sumPiS_E13shared_memory;
	add.s32 	%r2, %r6, %r5;
	st.shared.u32 	[%r2], %r4;
	bar.sync 	0;
	add.s32 	%r3, %r1, 1;
	setp.gt.u32 	%p1, %r1, 127;
	@%p1 bra 	$L__BB1_2;
	shl.b32 	%r7, %r3, 3;
	add.s32 	%r9, %r6, %r7;
	ld.shared.u32 	%r10, [%r9+-8];
	ld.shared.u32 	%r11, [%r9+-4];
	add.s32 	%r12, %r11, %r10;
	st.shared.u32 	[%r9+-4], %r12;
$L__BB1_2:
	bar.sync 	0;
	setp.gt.u32 	%p2, %r1, 63;
	@%p2 bra 	$L__BB1_4;
	shl.b32 	%r13, %r3, 4;
	add.s32 	%r15, %r6, %r13;
	ld.shared.u32 	%r16, [%r15+-12];
	ld.shared.u32 	%r17, [%r15+-4];
	add.s32 	%r18, %r17, %r16;
	st.shared.u32 	[%r15+-4], %r18;
$L__BB1_4:
	bar.sync 	0;
	setp.gt.u32 	%p3, %r1, 31;
	@%p3 bra 	$L__BB1_6;
	shl.b32 	%r19, %r3, 5;
	add.s32 	%r21, %r6, %r19;
	ld.shared.u32 	%r22, [%r21+-20];
	ld.shared.u32 	%r23, [%r21+-4];
	add.s32 	%r24, %r23, %r22;
	st.shared.u32 	[%r21+-4], %r24;
$L__BB1_6:
	bar.sync 	0;
	setp.gt.u32 	%p4, %r1, 15;
	@%p4 bra 	$L__BB1_8;
	shl.b32 	%r25, %r3, 6;
	add.s32 	%r27, %r6, %r25;
	ld.shared.u32 	%r28, [%r27+-36];
	ld.shared.u32 	%r29, [%r27+-4];
	add.s32 	%r30, %r29, %r28;
	st.shared.u32 	[%r27+-4], %r30;
$L__BB1_8:
	bar.sync 	0;
	setp.gt.u32 	%p5, %r1, 7;
	@%p5 bra 	$L__BB1_10;
	shl.b32 	%r31, %r3, 7;
	add.s32 	%r33, %r6, %r31;
	ld.shared.u32 	%r34, [%r33+-68];
	ld.shared.u32 	%r35, [%r33+-4];
	add.s32 	%r36, %r35, %r34;
	st.shared.u32 	[%r33+-4], %r36;
$L__BB1_10:
	bar.sync 	0;
	setp.gt.u32 	%p6, %r1, 3;
	@%p6 bra 	$L__BB1_12;
	shl.b32 	%r37, %r3, 8;
	add.s32 	%r39, %r6, %r37;
	ld.shared.u32 	%r40, [%r39+-132];
	ld.shared.u32 	%r41, [%r39+-4];
	add.s32 	%r42, %r41, %r40;
	st.shared.u32 	[%r39+-4], %r42;
$L__BB1_12:
	bar.sync 	0;
	setp.gt.u32 	%p7, %r1, 1;
	@%p7 bra 	$L__BB1_14;
	shl.b32 	%r43, %r3, 9;
	add.s32 	%r45, %r6, %r43;
	ld.shared.u32 	%r46, [%r45+-260];
	ld.shared.u32 	%r47, [%r45+-4];
	add.s32 	%r48, %r47, %r46;
	st.shared.u32 	[%r45+-4], %r48;
$L__BB1_14:
	bar.sync 	0;
	setp.ne.s32 	%p8, %r1, 0;
	@%p8 bra 	$L__BB1_16;
	ld.shared.u32 	%r49, [_ZZ11compute_sumPiS_E13shared_memory+508];
	ld.shared.u32 	%r50, [_ZZ11compute_sumPiS_E13shared_memory+1020];
	add.s32 	%r51, %r50, %r49;
	st.shared.u32 	[_ZZ11compute_sumPiS_E13shared_memory+1020], %r51;
$L__BB1_16:
	setp.ne.s32 	%p9, %r1, 0;
	bar.sync 	0;
	@%p9 bra 	$L__BB1_18;
	mov.b32 	%r52, 0;
	st.shared.u32 	[_ZZ11compute_sumPiS_E13shared_memory+1020], %r52;
$L__BB1_18:
	setp.ne.s32 	%p10, %r1, 0;
	bar.sync 	0;
	@%p10 bra 	$L__BB1_20;
	ld.shared.u32 	%r53, [_ZZ11compute_sumPiS_E13shared_memory+508];
	ld.shared.u32 	%r54, [_ZZ11compute_sumPiS_E13shared_memory+1020];
	st.shared.u32 	[_ZZ11compute_sumPiS_E13shared_memory+508], %r54;
	add.s32 	%r55, %r54, %r53;
	st.shared.u32 	[_ZZ11compute_sumPiS_E13shared_memory+1020], %r55;
$L__BB1_20:
	setp.gt.u32 	%p11, %r1, 1;
	bar.sync 	0;
	@%p11 bra 	$L__BB1_22;
	shl.b32 	%r56, %r3, 9;
	add.s32 	%r58, %r6, %r56;
	ld.shared.u32 	%r59, [%r58+-260];
	ld.shared.u32 	%r60, [%r58+-4];
	st.shared.u32 	[%r58+-260], %r60;
	add.s32 	%r61, %r60, %r59;
	st.shared.u32 	[%r58+-4], %r61;
$L__BB1_22:
	setp.gt.u32 	%p12, %r1, 3;
	bar.sync 	0;
	@%p12 bra 	$L__BB1_24;
	shl.b32 	%r62, %r3, 8;
	add.s32 	%r64, %r6, %r62;
	ld.shared.u32 	%r65, [%r64+-132];
	ld.shared.u32 	%r66, [%r64+-4];
	st.shared.u32 	[%r64+-132], %r66;
	add.s32 	%r67, %r66, %r65;
	st.shared.u32 	[%r64+-4], %r67;
$L__BB1_24:
	setp.gt.u32 	%p13, %r1, 7;
	bar.sync 	0;
	@%p13 bra 	$L__BB1_26;
	shl.b32 	%r68, %r3, 7;
	add.s32 	%r70, %r6, %r68;
	ld.shared.u32 	%r71, [%r70+-68];
	ld.shared.u32 	%r72, [%r70+-4];
	st.shared.u32 	[%r70+-68], %r72;
	add.s32 	%r73, %r72, %r71;
	st.shared.u32 	[%r70+-4], %r73;
$L__BB1_26:
	setp.gt.u32 	%p14, %r1, 15;
	bar.sync 	0;
	@%p14 bra 	$L__BB1_28;
	shl.b32 	%r74, %r3, 6;
	add.s32 	%r76, %r6, %r74;
	ld.shared.u32 	%r77, [%r76+-36];
	ld.shared.u32 	%r78, [%r76+-4];
	st.shared.u32 	[%r76+-36], %r78;
	add.s32 	%r79, %r78, %r77;
	st.shared.u32 	[%r76+-4], %r79;
$L__BB1_28:
	setp.gt.u32 	%p15, %r1, 31;
	bar.sync 	0;
	@%p15 bra 	$L__BB1_30;
	shl.b32 	%r80, %r3, 5;
	add.s32 	%r82, %r6, %r80;
	ld.shared.u32 	%r83, [%r82+-20];
	ld.shared.u32 	%r84, [%r82+-4];
	st.shared.u32 	[%r82+-20], %r84;
	add.s32 	%r85, %r84, %r83;
	st.shared.u32 	[%r82+-4], %r85;
$L__BB1_30:
	setp.gt.u32 	%p16, %r1, 63;
	bar.sync 	0;
	@%p16 bra 	$L__BB1_32;
	shl.b32 	%r86, %r3, 4;
	add.s32 	%r88, %r6, %r86;
	ld.shared.u32 	%r89, [%r88+-12];
	ld.shared.u32 	%r90, [%r88+-4];
	st.shared.u32 	[%r88+-12], %r90;
	add.s32 	%r91, %r90, %r89;
	st.shared.u32 	[%r88+-4], %r91;
$L__BB1_32:
	setp.gt.u32 	%p17, %r1, 127;
	bar.sync 	0;
	@%p17 bra 	$L__BB1_34;
	shl.b32 	%r92, %r3, 3;
	add.s32 	%r94, %r6, %r92;
	ld.shared.u32 	%r95, [%r94+-8];
	ld.shared.u32 	%r96, [%r94+-4];
	st.shared.u32 	[%r94+-8], %r96;
	add.s32 	%r97, %r96, %r95;
	st.shared.u32 	[%r94+-4], %r97;
$L__BB1_34:
	bar.sync 	0;
	cvta.to.global.u64 	%rd6, %rd1;
	ld.shared.u32 	%r98, [%r2];
	add.s64 	%rd8, %rd6, %rd4;
	st.global.u32 	[%rd8], %r98;
	bar.sync 	0;
	ret;

}
	// .globl	_Z11kernel_sortPhS_Pii
.visible .entry _Z11kernel_sortPhS_Pii(
	.param .u64 .ptr .align 1 _Z11kernel_sortPhS_Pii_param_0,
	.param .u64 .ptr .align 1 _Z11kernel_sortPhS_Pii_param_1,
	.param .u64 .ptr .align 1 _Z11kernel_sortPhS_Pii_param_2,
	.param .u32 _Z11kernel_sortPhS_Pii_param_3
)
{
	.reg .pred 	%p<7>;
	.reg .b16 	%rs<6>;
	.reg .b32 	%r<46>;
	.reg .b64 	%rd<35>;

	ld.param.u64 	%rd4, [_Z11kernel_sortPhS_Pii_param_0];
	ld.param.u64 	%rd5, [_Z11kernel_sortPhS_Pii_param_1];
	ld.param.u64 	%rd6, [_Z11kernel_sortPhS_Pii_param_2];
	ld.param.u32 	%r12, [_Z11kernel_sortPhS_Pii_param_3];
	cvta.to.global.u64 	%rd1, %rd5;
	cvta.to.global.u64 	%rd2, %rd6;
	cvta.to.global.u64 	%rd3, %rd4;
	mov.u32 	%r13, %ctaid.x;
	mov.u32 	%r14, %ntid.x;
	mov.u32 	%r15, %tid.x;
	mad.lo.s32 	%r44, %r13, %r14, %r15;
	mov.u32 	%r16, %nctaid.x;
	mul.lo.s32 	%r2, %r16, %r14;
	setp.ge.s32 	%p1, %r44, %r12;
	@%p1 bra 	$L__BB2_7;
	add.s32 	%r17, %r44, %r2;
	max.s32 	%r18, %r12, %r17;
	setp.lt.s32 	%p2, %r17, %r12;
	selp.u32 	%r19, 1, 0, %p2;
	add.s32 	%r20, %r17, %r19;
	sub.s32 	%r21, %r18, %r20;
	div.u32 	%r22, %r21, %r2;
	add.s32 	%r3, %r22, %r19;
	and.b32  	%r23, %r3, 3;
	setp.eq.s32 	%p3, %r23, 3;
	@%p3 bra 	$L__BB2_4;
	add.s32 	%r24, %r3, 1;
	and.b32  	%r25, %r24, 3;
	neg.s32 	%r42, %r25;
$L__BB2_3:
	.pragma "nounroll";
	cvt.s64.s32 	%rd7, %r44;
	add.s64 	%rd8, %rd3, %rd7;
	ld.global.u8 	%rs1, [%rd8];
	cvt.u32.u16 	%r26, %rs1;
	and.b32  	%r27, %r26, 255;
	mul.wide.u32 	%rd9, %r27, 4;
	add.s64 	%rd10, %rd2, %rd9;
	atom.global.add.u32 	%r28, [%rd10], 1;
	cvt.s64.s32 	%rd11, %r28;
	add.s64 	%rd12, %rd1, %rd11;
	st.global.u8 	[%rd12], %rs1;
	add.s32 	%r44, %r44, %r2;
	add.s32 	%r42, %r42, 1;
	setp.ne.s32 	%p4, %r42, 0;
	@%p4 bra 	$L__BB2_3;
$L__BB2_4:
	setp.lt.u32 	%p5, %r3, 3;
	@%p5 bra 	$L__BB2_7;
	cvt.s64.s32 	%rd19, %r2;
	shl.b32 	%r41, %r2, 2;
$L__BB2_6:
	cvt.s64.s32 	%rd13, %r44;
	add.s64 	%rd14, %rd3, %rd13;
	ld.global.u8 	%rs2, [%rd14];
	cvt.u32.u16 	%r29, %rs2;
	and.b32  	%r30, %r29, 255;
	mul.wide.u32 	%rd15, %r30, 4;
	add.s64 	%rd16, %rd2, %rd15;
	atom.global.add.u32 	%r31, [%rd16], 1;
	cvt.s64.s32 	%rd17, %r31;
	add.s64 	%rd18, %rd1, %rd17;
	st.global.u8 	[%rd18], %rs2;
	add.s64 	%rd20, %rd14, %rd19;
	ld.global.u8 	%rs3, [%rd20];
	cvt.u32.u16 	%r32, %rs3;
	and.b32  	%r33, %r32, 255;
	mul.wide.u32 	%rd21, %r33, 4;
	add.s64 	%rd22, %rd2, %rd21;
	atom.global.add.u32 	%r34, [%rd22], 1;
	cvt.s64.s32 	%rd23, %r34;
	add.s64 	%rd24, %rd1, %rd23;
	st.global.u8 	[%rd24], %rs3;
	add.s64 	%rd25, %rd20, %rd19;
	ld.global.u8 	%rs4, [%rd25];
	cvt.u32.u16 	%r35, %rs4;
	and.b32  	%r36, %r35, 255;
	mul.wide.u32 	%rd26, %r36, 4;
	add.s64 	%rd27, %rd2, %rd26;
	atom.global.add.u32 	%r37, [%rd27], 1;
	cvt.s64.s32 	%rd28, %r37;
	add.s64 	%rd29, %rd1, %rd28;
	st.global.u8 	[%rd29], %rs4;
	add.s64 	%rd30, %rd25, %rd19;
	ld.global.u8 	%rs5, [%rd30];
	cvt.u32.u16 	%r38, %rs5;
	and.b32  	%r39, %r38, 255;
	mul.wide.u32 	%rd31, %r39, 4;
	add.s64 	%rd32, %rd2, %rd31;
	atom.global.add.u32 	%r40, [%rd32], 1;
	cvt.s64.s32 	%rd33, %r40;
	add.s64 	%rd34, %rd1, %rd33;
	st.global.u8 	[%rd34], %rs5;
	add.s32 	%r44, %r41, %r44;
	setp.lt.s32 	%p6, %r44, %r12;
	@%p6 bra 	$L__BB2_6;
$L__BB2_7:
	ret;

}


// ===== COMPILED SASS (sm_100) =====

	.target	sm_100

	.elftype	@"ET_EXEC"


//--------------------- .note.nv.tkinfo           --------------------------
	.section	.note.nv.tkinfo,"",@"SHT_NOTE"
	.sectionflags	@"SHF_NOTE_NV_TKINFO"
	.tkinfo
        /*0018*/ 	.word	0x00000002
        /*0030*/ 	.string	""
        /*0030*/ 	.string	"ptxas"
        /*0030*/ 	.string	"Cuda compilation tools, release 13.0, V13.0.88"
        /*0030*/ 	.string	"Build cuda_13.0.r13.0/compiler.36424714_0"
        /*0030*/ 	.string	"-arch sm_100 -m 64 "



//--------------------- .note.nv.cuinfo           --------------------------
	.section	.note.nv.cuinfo,"",@"SHT_NOTE"
	.sectionflags	@"SHF_NOTE_NV_CUINFO"
        /*0018*/ 	.short	0x0002
        /*001a*/ 	.short	0x0064
        /*001c*/ 	.short	0x0082
	.zero		2


//--------------------- .nv.info                  --------------------------
	.section	.nv.info,"",@"SHT_CUDA_INFO"
	.align	4


	//----- nvinfo : EIATTR_REGCOUNT
	.align		4
        /*0000*/ 	.byte	0x04, 0x2f
        /*0002*/ 	.short	(.L_1 - .L_0)
	.align		4
.L_0:
        /*0004*/ 	.word	index@(_Z17compute_histogramPhPii)
        /*0008*/ 	.word	0x00000014


	//----- nvinfo : EIATTR_FRAME_SIZE
	.align		4
.L_1:
        /*000c*/ 	.byte	0x04, 0x11
        /*000e*/ 	.short	(.L_3 - .L_2)
	.align		4
.L_2:
        /*0010*/ 	.word	index@(_Z17compute_histogramPhPii)
        /*0014*/ 	.word	0x00000000


	//----- nvinfo : EIATTR_REGCOUNT
	.align		4
.L_3:
        /*0018*/ 	.byte	0x04, 0x2f
        /*001a*/ 	.short	(.L_5 - .L_4)
	.align		4
.L_4:
        /*001c*/ 	.word	index@(_Z11compute_sumPiS_)
        /*0020*/ 	.word	0x00000012


	//----- nvinfo : EIATTR_FRAME_SIZE
	.align		4
.L_5:
        /*0024*/ 	.byte	0x04, 0x11
        /*0026*/ 	.short	(.L_7 - .L_6)
	.align		4
.L_6:
        /*0028*/ 	.word	index@(_Z11compute_sumPiS_)
        /*002c*/ 	.word	0x00000000


	//----- nvinfo : EIATTR_REGCOUNT
	.align		4
.L_7:
        /*0030*/ 	.byte	0x04, 0x2f
        /*0032*/ 	.short	(.L_9 - .L_8)
	.align		4
.L_8:
        /*0034*/ 	.word	index@(_Z11kernel_sortPhS_Pii)
        /*0038*/ 	.word	0x0000001a


	//----- nvinfo : EIATTR_FRAME_SIZE
	.align		4
.L_9:
        /*003c*/ 	.byte	0x04, 0x11
        /*003e*/ 	.short	(.L_11 - .L_10)
	.align		4
.L_10:
        /*0040*/ 	.word	index@(_Z11kernel_sortPhS_Pii)
        /*0044*/ 	.word	0x00000000


	//----- nvinfo : EIATTR_MIN_STACK_SIZE
	.align		4
.L_11:
        /*0048*/ 	.byte	0x04, 0x12
        /*004a*/ 	.short	(.L_13 - .L_12)
	.align		4
.L_12:
        /*004c*/ 	.word	index@(_Z11kernel_sortPhS_Pii)
        /*0050*/ 	.word	0x00000000


	//----- nvinfo : EIATTR_MIN_STACK_SIZE
	.align		4
.L_13:
        /*0054*/ 	.byte	0x04, 0x12
        /*0056*/ 	.short	(.L_15 - .L_14)
	.align		4
.L_14:
        /*0058*/ 	.word	index@(_Z11compute_sumPiS_)
        /*005c*/ 	.word	0x00000000


	//----- nvinfo : EIATTR_MIN_STACK_SIZE
	.align		4
.L_15:
        /*0060*/ 	.byte	0x04, 0x12
        /*0062*/ 	.short	(.L_17 - .L_16)
	.align		4
.L_16:
        /*0064*/ 	.word	index@(_Z17compute_histogramPhPii)
        /*0068*/ 	.word	0x00000000
.L_17:


//--------------------- .nv.compat                --------------------------
	.section	.nv.compat,"",@"SHT_CUDA_COMPAT_INFO"
	.align	4
        /*0000*/ 	.byte	0x02, 0x09, 0x00, 0x00, 0x02, 0x02, 0x01, 0x00, 0x02, 0x05, 0x05, 0x00, 0x03, 0x07, 0x01, 0x01
        /*0010*/ 	.byte	0x02, 0x03, 0x00, 0x00, 0x02, 0x06, 0x01, 0x00, 0x04, 0x0b, 0x08, 0x00, 0x09, 0x00, 0x00, 0x00
        /*0020*/ 	.byte	0x00, 0x00, 0x00, 0x00


//--------------------- .nv.info._Z11kernel_sortPhS_Pii --------------------------
	.section	.nv.info._Z11kernel_sortPhS_Pii,"",@"SHT_CUDA_INFO"
	.sectionflags	@""
	.align	4


	//----- nvinfo : EIATTR_CUDA_API_VERSION
	.align		4
        /*0000*/ 	.byte	0x04, 0x37
        /*0002*/ 	.short	(.L_19 - .L_18)
.L_18:
        /*0004*/ 	.word	0x00000082


	//----- nvinfo : EIATTR_KPARAM_INFO
	.align		4
.L_19:
        /*0008*/ 	.byte	0x04, 0x17
        /*000a*/ 	.short	(.L_21 - .L_20)
.L_20:
        /*000c*/ 	.word	0x00000000
        /*0010*/ 	.short	0x0003
        /*0012*/ 	.short	0x0018
        /*0014*/ 	.byte	0x00, 0xf0, 0x11, 0x00


	//----- nvinfo : EIATTR_KPARAM_INFO
	.align		4
.L_21:
        /*0018*/ 	.byte	0x04, 0x17
        /*001a*/ 	.short	(.L_23 - .L_22)
.L_22:
        /*001c*/ 	.word	0x00000000
        /*0020*/ 	.short	0x0002
        /*0022*/ 	.short	0x0010
        /*0024*/ 	.byte	0x00, 0xf5, 0x21, 0x00


	//----- nvinfo : EIATTR_KPARAM_INFO
	.align		4
.L_23:
        /*0028*/ 	.byte	0x04, 0x17
        /*002a*/ 	.short	(.L_25 - .L_24)
.L_24:
        /*002c*/ 	.word	0x00000000
        /*0030*/ 	.short	0x0001
        /*0032*/ 	.short	0x0008
        /*0034*/ 	.byte	0x00, 0xf5, 0x21, 0x00


	//----- nvinfo : EIATTR_KPARAM_INFO
	.align		4
.L_25:
        /*0038*/ 	.byte	0x04, 0x17
        /*003a*/ 	.short	(.L_27 - .L_26)
.L_26:
        /*003c*/ 	.word	0x00000000
        /*0040*/ 	.short	0x0000
        /*0042*/ 	.short	0x0000
        /*0044*/ 	.byte	0x00, 0xf5, 0x21, 0x00


	//----- nvinfo : EIATTR_SPARSE_MMA_MASK
	.align		4
.L_27:
        /*0048*/ 	.byte	0x03, 0x50
        /*004a*/ 	.short	0x0000


	//----- nvinfo : EIATTR_MAXREG_COUNT
	.align		4
        /*004c*/ 	.byte	0x03, 0x1b
        /*004e*/ 	.short	0x00ff


	//----- nvinfo : EIATTR_MERCURY_ISA_VERSION
	.align		4
        /*0050*/ 	.byte	0x03, 0x5f
        /*0052*/ 	.short	0x0101


	//----- nvinfo : EIATTR_VRC_CTA_INIT_COUNT
	.align		4
        /*0054*/ 	.byte	0x02, 0x4a
	.zero		1
	.zero		1


	//----- nvinfo : EIATTR_EXIT_INSTR_OFFSETS
	.align		4
        /*0058*/ 	.byte	0x04, 0x1c
        /*005a*/ 	.short	(.L_29 - .L_28)


	//   ....[0]....
.L_28:
        /*005c*/ 	.word	0x00000090


	//   ....[1]....
        /*0060*/ 	.word	0x000003b0


	//   ....[2]....
        /*0064*/ 	.word	0x00000630


	//----- nvinfo : EIATTR_CRS_STACK_SIZE
	.align		4
.L_29:
        /*0068*/ 	.byte	0x04, 0x1e
        /*006a*/ 	.short	(.L_31 - .L_30)
.L_30:
        /*006c*/ 	.word	0x00000000


	//----- nvinfo : EIATTR_CBANK_PARAM_SIZE
	.align		4
.L_31:
        /*0070*/ 	.byte	0x03, 0x19
        /*0072*/ 	.short	0x001c


	//----- nvinfo : EIATTR_PARAM_CBANK
	.align		4
        /*0074*/ 	.byte	0x04, 0x0a
        /*0076*/ 	.short	(.L_33 - .L_32)
	.align		4
.L_32:
        /*0078*/ 	.word	index@(.nv.constant0._Z11kernel_sortPhS_Pii)
        /*007c*/ 	.short	0x0380
        /*007e*/ 	.short	0x001c


	//----- nvinfo : EIATTR_SW_WAR
	.align		4
.L_33:
        /*0080*/ 	.byte	0x04, 0x36
        /*0082*/ 	.short	(.L_35 - .L_34)
.L_34:
        /*0084*/ 	.word	0x00000008
.L_35:


//--------------------- .nv.info._Z11compute_sumPiS_ --------------------------
	.section	.nv.info._Z11compute_sumPiS_,"",@"SHT_CUDA_INFO"
	.sectionflags	@""
	.align	4


	//----- nvinfo : EIATTR_CUDA_API_VERSION
	.align		4
        /*0000*/ 	.byte	0x04, 0x37
        /*0002*/ 	.short	(.L_37 - .L_36)
.L_36:
        /*0004*/ 	.word	0x00000082


	//----- nvinfo : EIATTR_KPARAM_INFO
	.align		4
.L_37:
        /*0008*/ 	.byte	0x04, 0x17
        /*000a*/ 	.short	(.L_39 - .L_38)
.L_38:
        /*000c*/ 	.word	0x00000000
        /*0010*/ 	.short	0x0001
        /*0012*/ 	.short	0x0008
        /*0014*/ 	.byte	0x00, 0xf5, 0x21, 0x00


	//----- nvinfo : EIATTR_KPARAM_INFO
	.align		4
.L_39:
        /*0018*/ 	.byte	0x04, 0x17
        /*001a*/ 	.short	(.L_41 - .L_40)
.L_40:
        /*001c*/ 	.word	0x00000000
        /*0020*/ 	.short	0x0000
        /*0022*/ 	.short	0x0000
        /*0024*/ 	.byte	0x00, 0xf5, 0x21, 0x00


	//----- nvinfo : EIATTR_SPARSE_MMA_MASK
	.align		4
.L_41:
        /*0028*/ 	.byte	0x03, 0x50
        /*002a*/ 	.short	0x0000


	//----- nvinfo : EIATTR_MAXREG_COUNT
	.align		4
        /*002c*/ 	.byte	0x03, 0x1b
        /*002e*/ 	.short	0x00ff


	//----- nvinfo : EIATTR_NUM_BARRIERS
	.align		4
        /*0030*/ 	.byte	0x02, 0x4c
        /*0032*/ 	.byte	0x01
	.zero		1


	//----- nvinfo : EIATTR_MERCURY_ISA_VERSION
	.align		4
        /*0034*/ 	.byte	0x03, 0x5f
        /*0036*/ 	.short	0x0101


	//----- nvinfo : EIATTR_VRC_CTA_INIT_COUNT
	.align		4
        /*0038*/ 	.byte	0x02, 0x4a
	.zero		1
	.zero		1


	//----- nvinfo : EIATTR_EXIT_INSTR_OFFSETS
	.align		4
        /*003c*/ 	.byte	0x04, 0x1c
        /*003e*/ 	.short	(.L_43 - .L_42)


	//   ....[0]....
.L_42:
        /*0040*/ 	.word	0x000007f0


	//----- nvinfo : EIATTR_CBANK_PARAM_SIZE
	.align		4
.L_43:
        /*0044*/ 	.byte	0x03, 0x19
        /*0046*/ 	.short	0x0010


	//----- nvinfo : EIATTR_PARAM_CBANK
	.align		4
        /*0048*/ 	.byte	0x04, 0x0a
        /*004a*/ 	.short	(.L_45 - .L_44)
	.align		4
.L_44:
        /*004c*/ 	.word	index@(.nv.constant0._Z11compute_sumPiS_)
        /*0050*/ 	.short	0x0380
        /*0052*/ 	.short	0x0010


	//----- nvinfo : EIATTR_SW_WAR
	.align		4
.L_45:
        /*0054*/ 	.byte	0x04, 0x36
        /*0056*/ 	.short	(.L_47 - .L_46)
.L_46:
        /*0058*/ 	.word	0x00000008
.L_47:


//--------------------- .nv.info._Z17compute_histogramPhPii --------------------------
	.section	.nv.info._Z17compute_histogramPhPii,"",@"SHT_CUDA_INFO"
	.sectionflags	@""
	.align	4


	//----- nvinfo : EIATTR_CUDA_API_VERSION
	.align		4
        /*0000*/ 	.byte	0x04, 0x37
        /*0002*/ 	.short	(.L_49 - .L_48)
.L_48:
        /*0004*/ 	.word	0x00000082


	//----- nvinfo : EIATTR_KPARAM_INFO
	.align		4
.L_49:
        /*0008*/ 	.byte	0x04, 0x17
        /*000a*/ 	.short	(.L_51 - .L_50)
.L_50:
        /*000c*/ 	.word	0x00000000
        /*0010*/ 	.short	0x0002
        /*0012*/ 	.short	0x0010
        /*0014*/ 	.byte	0x00, 0xf0, 0x11, 0x00


	//----- nvinfo : EIATTR_KPARAM_INFO
	.align		4
.L_51:
        /*0018*/ 	.byte	0x04, 0x17
        /*001a*/ 	.short	(.L_53 - .L_52)
.L_52:
        /*001c*/ 	.word	0x00000000
        /*0020*/ 	.short	0x0001
        /*0022*/ 	.short	0x0008
        /*0024*/ 	.byte	0x00, 0xf5, 0x21, 0x00


	//----- nvinfo : EIATTR_KPARAM_INFO
	.align		4
.L_53:
        /*0028*/ 	.byte	0x04, 0x17
        /*002a*/ 	.short	(.L_55 - .L_54)
.L_54:
        /*002c*/ 	.word	0x00000000
        /*0030*/ 	.short	0x0000
        /*0032*/ 	.short	0x0000
        /*0034*/ 	.byte	0x00, 0xf5, 0x21, 0x00


	//----- nvinfo : EIATTR_SPARSE_MMA_MASK
	.align		4
.L_55:
        /*0038*/ 	.byte	0x03, 0x50
        /*003a*/ 	.short	0x0000


	//----- nvinfo : EIATTR_MAXREG_COUNT
	.align		4
        /*003c*/ 	.byte	0x03, 0x1b
        /*003e*/ 	.short	0x00ff


	//----- nvinfo : EIATTR_NUM_BARRIERS
	.align		4
        /*0040*/ 	.byte	0x02, 0x4c
        /*0042*/ 	.byte	0x01
	.zero		1


	//----- nvinfo : EIATTR_MERCURY_ISA_VERSION
	.align		4
        /*0044*/ 	.byte	0x03, 0x5f
        /*0046*/ 	.short	0x0101


	//----- nvinfo : EIATTR_VRC_CTA_INIT_COUNT
	.align		4
        /*0048*/ 	.byte	0x02, 0x4a
	.zero		1
	.zero		1


	//----- nvinfo : EIATTR_EXIT_INSTR_OFFSETS
	.align		4
        /*004c*/ 	.byte	0x04, 0x1c
        /*004e*/ 	.short	(.L_57 - .L_56)


	//   ....[0]....
.L_56:
        /*0050*/ 	.word	0x000005a0


	//   ....[1]....
        /*0054*/ 	.word	0x000005f0


	//----- nvinfo : EIATTR_CRS_STACK_SIZE
	.align		4
.L_57:
        /*0058*/ 	.byte	0x04, 0x1e
        /*005a*/ 	.short	(.L_59 - .L_58)
.L_58:
        /*005c*/ 	.word	0x00000000


	//----- nvinfo : EIATTR_CBANK_PARAM_SIZE
	.align		4
.L_59:
        /*0060*/ 	.byte	0x03, 0x19
        /*0062*/ 	.short	0x0014


	//----- nvinfo : EIATTR_PARAM_CBANK
	.align		4
        /*0064*/ 	.byte	0x04, 0x0a
        /*0066*/ 	.short	(.L_61 - .L_60)
	.align		4
.L_60:
        /*0068*/ 	.word	index@(.nv.constant0._Z17compute_histogramPhPii)
        /*006c*/ 	.short	0x0380
        /*006e*/ 	.short	0x0014


	//----- nvinfo : EIATTR_SW_WAR
	.align		4
.L_61:
        /*0070*/ 	.byte	0x04, 0x36
        /*0072*/ 	.short	(.L_63 - .L_62)
.L_62:
        /*0074*/ 	.word	0x00000008
.L_63:


//--------------------- .nv.callgraph             --------------------------
	.section	.nv.callgraph,"",@"SHT_CUDA_CALLGRAPH"
	.align	4
	.sectionentsize	8
	.align		4
        /*0000*/ 	.word	0x00000000
	.align		4
        /*0004*/ 	.word	0xffffffff
	.align		4
        /*0008*/ 	.word	0x00000000
	.align		4
        /*000c*/ 	.word	0xfffffffe
	.align		4
        /*0010*/ 	.word	0x00000000
	.align		4
        /*0014*/ 	.word	0xfffffffd
	.align		4
        /*0018*/ 	.word	0x00000000
	.align		4
        /*001c*/ 	.word	0xfffffffc


//--------------------- .text._Z11kernel_sortPhS_Pii --------------------------
	.section	.text._Z11kernel_sortPhS_Pii,"ax",@progbits
	.align	128
        .global         _Z11kernel_sortPhS_Pii
        .type           _Z11kernel_sortPhS_Pii,@function
        .size           _Z11kernel_sortPhS_Pii,(.L_x_13 - _Z11kernel_sortPhS_Pii)
        .other          _Z11kernel_sortPhS_Pii,@"STO_CUDA_ENTRY STV_DEFAULT"
_Z11kernel_sortPhS_Pii:
.text._Z11kernel_sortPhS_Pii:
[----:B------:R-:W-:Y:S01]  /*0000*/  LDC R1, c[0x0][0x37c] ;  /* 0x0000df00ff017b82 */ /* 0x000fe20000000800 */
[----:B------:R-:W0:Y:S07]  /*0010*/  S2R R3, SR_TID.X ;  /* 0x0000000000037919 */ /* 0x000e2e0000002100 */
[----:B------:R-:W0:Y:S01]  /*0020*/  S2UR UR4, SR_CTAID.X ;  /* 0x00000000000479c3 */ /* 0x000e220000002500 */
[----:B------:R-:W1:Y:S07]  /*0030*/  LDCU UR6, c[0x0][0x398] ;  /* 0x00007300ff0677ac */ /* 0x000e6e0008000800 */
[----:B------:R-:W0:Y:S01]  /*0040*/  LDC R0, c[0x0][0x360] ;  /* 0x0000d800ff007b82 */ /* 0x000e220000000800 */
[----:B------:R-:W2:Y:S01]  /*0050*/  LDCU UR5, c[0x0][0x370] ;  /* 0x00006e00ff0577ac */ /* 0x000ea20008000800 */
[----:B0-----:R-:W-:-:S02]  /*0060*/  IMAD R3, R0, UR4, R3 ;  /* 0x0000000400037c24 */ /* 0x001fc4000f8e0203 */
[----:B--2---:R-:W-:-:S03]  /*0070*/  IMAD R0, R0, UR5, RZ ;  /* 0x0000000500007c24 */ /* 0x004fc6000f8e02ff */
[----:B-1----:R-:W-:-:S13]  /*0080*/  ISETP.GE.AND P0, PT, R3, UR6, PT ;  /* 0x0000000603007c0c */ /* 0x002fda000bf06270 */
[----:B------:R-:W-:Y:S05]  /*0090*/  @P0 EXIT ;  /* 0x000000000000094d */ /* 0x000fea0003800000 */
[----:B------:R-:W0:Y:S01]  /*00a0*/  I2F.U32.RP R8, R0 ;  /* 0x0000000000087306 */ /* 0x000e220000209000 */
[C---:B------:R-:W-:Y:S01]  /*00b0*/  IMAD.IADD R2, R0.reuse, 0x1, R3 ;  /* 0x0000000100027824 */ /* 0x040fe200078e0203 */
[----:B------:R-:W-:Y:S01]  /*00c0*/  ISETP.NE.U32.AND P2, PT, R0, RZ, PT ;  /* 0x000000ff0000720c */ /* 0x000fe20003f45070 */
[----:B------:R-:W-:Y:S01]  /*00d0*/  IMAD.MOV R9, RZ, RZ, -R0 ;  /* 0x000000ffff097224 */ /* 0x000fe200078e0a00 */
[----:B------:R-:W1:Y:S01]  /*00e0*/  LDCU.64 UR4, c[0x0][0x358] ;  /* 0x00006b00ff0477ac */ /* 0x000e620008000a00 */
[----:B------:R-:W-:Y:S01]  /*00f0*/  BSSY.RECONVERGENT B0, `(.L_x_0) ;  /* 0x000002b000007945 */ /* 0x000fe20003800200 */
[C---:B------:R-:W-:Y:S02]  /*0100*/  ISETP.GE.AND P0, PT, R2.reuse, UR6, PT ;  /* 0x0000000602007c0c */ /* 0x040fe4000bf06270 */
[----:B------:R-:W-:Y:S01]  /*0110*/  VIMNMX R7, PT, PT, R2, UR6, !PT ;  /* 0x0000000602077c48 */ /* 0x000fe2000ffe0100 */
[----:B------:R-:W2:Y:S01]  /*0120*/  LDCU.128 UR8, c[0x0][0x380] ;  /* 0x00007000ff0877ac */ /* 0x000ea20008000c00 */
[----:B------:R-:W-:-:S04]  /*0130*/  SEL R6, RZ, 0x1, P0 ;  /* 0x00000001ff067807 */ /* 0x000fc80000000000 */
[----:B------:R-:W-:Y:S01]  /*0140*/  IADD3 R7, PT, PT, R7, -R2, -R6 ;  /* 0x8000000207077210 */ /* 0x000fe20007ffe806 */
[----:B0-----:R-:W0:Y:S02]  /*0150*/  MUFU.RCP R8, R8 ;  /* 0x0000000800087308 */ /* 0x001e240000001000 */
[----:B0-----:R-:W-:-:S06]  /*0160*/  VIADD R4, R8, 0xffffffe ;  /* 0x0ffffffe08047836 */ /* 0x001fcc0000000000 */
[----:B------:R0:W3:Y:S02]  /*0170*/  F2I.FTZ.U32.TRUNC.NTZ R5, R4 ;  /* 0x0000000400057305 */ /* 0x0000e4000021f000 */
[----:B0-----:R-:W-:Y:S02]  /*0180*/  IMAD.MOV.U32 R4, RZ, RZ, RZ ;  /* 0x000000ffff047224 */ /* 0x001fe400078e00ff */
[----:B---3--:R-:W-:-:S04]  /*0190*/  IMAD R9, R9, R5, RZ ;  /* 0x0000000509097224 */ /* 0x008fc800078e02ff */
[----:B------:R-:W-:-:S06]  /*01a0*/  IMAD.HI.U32 R8, R5, R9, R4 ;  /* 0x0000000905087227 */ /* 0x000fcc00078e0004 */
[----:B------:R-:W-:-:S04]  /*01b0*/  IMAD.HI.U32 R5, R8, R7, RZ ;  /* 0x0000000708057227 */ /* 0x000fc800078e00ff */
[----:B------:R-:W-:-:S04]  /*01c0*/  IMAD.MOV R2, RZ, RZ, -R5 ;  /* 0x000000ffff027224 */ /* 0x000fc800078e0a05 */
[----:B------:R-:W-:-:S05]  /*01d0*/  IMAD R7, R0, R2, R7 ;  /* 0x0000000200077224 */ /* 0x000fca00078e0207 */
[----:B------:R-:W-:-:S13]  /*01e0*/  ISETP.GE.U32.AND P0, PT, R7, R0, PT ;  /* 0x000000000700720c */ /* 0x000fda0003f06070 */
[----:B------:R-:W-:Y:S02]  /*01f0*/  @P0 IMAD.IADD R7, R7, 0x1, -R0 ;  /* 0x0000000107070824 */ /* 0x000fe400078e0a00 */
[----:B------:R-:W-:-:S03]  /*0200*/  @P0 VIADD R5, R5, 0x1 ;  /* 0x0000000105050836 */ /* 0x000fc60000000000 */
[----:B------:R-:W-:-:S13]  /*0210*/  ISETP.GE.U32.AND P1, PT, R7, R0, PT ;  /* 0x000000000700720c */ /* 0x000fda0003f26070 */
[----:B------:R-:W-:Y:S01]  /*0220*/  @P1 VIADD R5, R5, 0x1 ;  /* 0x0000000105051836 */ /* 0x000fe20000000000 */
[----:B------:R-:W-:-:S05]  /*0230*/  @!P2 LOP3.LUT R5, RZ, R0, RZ, 0x33, !PT ;  /* 0x00000000ff05a212 */ /* 0x000fca00078e33ff */
[----:B------:R-:W-:-:S05]  /*0240*/  IMAD.IADD R2, R6, 0x1, R5 ;  /* 0x0000000106027824 */ /* 0x000fca00078e0205 */
[C---:B------:R-:W-:Y:S02]  /*0250*/  LOP3.LUT R4, R2.reuse, 0x3, RZ, 0xc0, !PT ;  /* 0x0000000302047812 */ /* 0x040fe400078ec0ff */
[----:B------:R-:W-:Y:S02]  /*0260*/  ISETP.GE.U32.AND P0, PT, R2, 0x3, PT ;  /* 0x000000030200780c */ /* 0x000fe40003f06070 */
[----:B------:R-:W-:-:S13]  /*0270*/  ISETP.NE.AND P1, PT, R4, 0x3, PT ;  /* 0x000000030400780c */ /* 0x000fda0003f25270 */
[----:B-12---:R-:W-:Y:S05]  /*0280*/  @!P1 BRA `(.L_x_1) ;  /* 0x0000000000449947 */ /* 0x006fea0003800000 */
[----:B------:R-:W0:Y:S01]  /*0290*/  LDC.64 R10, c[0x0][0x390] ;  /* 0x0000e400ff0a7b82 */ /* 0x000e220000000a00 */
[----:B------:R-:W-:-:S05]  /*02a0*/  VIADD R2, R2, 0x1 ;  /* 0x0000000102027836 */ /* 0x000fca0000000000 */
[----:B------:R-:W-:-:S05]  /*02b0*/  LOP3.LUT R2, R2, 0x3, RZ, 0xc0, !PT ;  /* 0x0000000302027812 */ /* 0x000fca00078ec0ff */
[----:B------:R-:W-:-:S07]  /*02c0*/  IMAD.MOV R2, RZ, RZ, -R2 ;  /* 0x000000ffff027224 */ /* 0x000fce00078e0a02 */
.L_x_2:
[----:B------:R-:W-:-:S04]  /*02d0*/  IADD3 R6, P1, PT, R3, UR8, RZ ;  /* 0x0000000803067c10 */ /* 0x000fc8000ff3e0ff */
[----:B-1----:R-:W-:-:S06]  /*02e0*/  LEA.HI.X.SX32 R7, R3, UR9, 0x1, P1 ;  /* 0x0000000903077c11 */ /* 0x002fcc00088f0eff */
[----:B------:R-:W0:Y:S01]  /*02f0*/  LDG.E.U8 R7, desc[UR4][R6.64] ;  /* 0x0000000406077981 */ /* 0x000e22000c1e1100 */
[----:B------:R-:W-:Y:S02]  /*0300*/  IMAD.MOV.U32 R13, RZ, RZ, 0x1 ;  /* 0x00000001ff0d7424 */ /* 0x000fe400078e00ff */
[----:B0-----:R-:W-:-:S06]  /*0310*/  IMAD.WIDE.U32 R4, R7, 0x4, R10 ;  /* 0x0000000407047825 */ /* 0x001fcc00078e000a */
[----:B------:R-:W2:Y:S01]  /*0320*/  ATOMG.E.ADD.STRONG.GPU PT, R4, desc[UR4][R4.64], R13 ;  /* 0x8000000d040479a8 */ /* 0x000ea200081ef104 */
[----:B------:R-:W-:Y:S02]  /*0330*/  VIADD R2, R2, 0x1 ;  /* 0x0000000102027836 */ /* 0x000fe40000000000 */
[----:B------:R-:W-:Y:S01]  /*0340*/  IMAD.IADD R3, R0, 0x1, R3 ;  /* 0x0000000100037824 */ /* 0x000fe200078e0203 */
[----:B--2---:R-:W-:-:S04]  /*0350*/  IADD3 R8, P1, PT, R4, UR10, RZ ;  /* 0x0000000a04087c10 */ /* 0x004fc8000ff3e0ff */
[----:B------:R-:W-:Y:S02]  /*0360*/  LEA.HI.X.SX32 R9, R4, UR11, 0x1, P1 ;  /* 0x0000000b04097c11 */ /* 0x000fe400088f0eff */
[----:B------:R-:W-:-:S03]  /*0370*/  ISETP.NE.AND P1, PT, R2, RZ, PT ;  /* 0x000000ff0200720c */ /* 0x000fc60003f25270 */
[----:B------:R1:W-:Y:S10]  /*0380*/  STG.E.U8 desc[UR4][R8.64], R7 ;  /* 0x0000000708007986 */ /* 0x0003f4000c101104 */
[----:B------:R-:W-:Y:S05]  /*0390*/  @P1 BRA `(.L_x_2) ;  /* 0xfffffffc00cc1947 */ /* 0x000fea000383ffff */
.L_x_1:
[----:B------:R-:W-:Y:S05]  /*03a0*/  BSYNC.RECONVERGENT B0 ;  /* 0x0000000000007941 */ /* 0x000fea0003800200 */
.L_x_0:
[----:B------:R-:W-:Y:S05]  /*03b0*/  @!P0 EXIT ;  /* 0x000000000000894d */ /* 0x000fea0003800000 */
[----:B------:R-:W0:Y:S01]  /*03c0*/  LDC.64 R4, c[0x0][0x390] ;  /* 0x0000e400ff047b82 */ /* 0x000e220000000a00 */
[----:B------:R-:W-:Y:S01]  /*03d0*/  SHF.R.S32.HI R2, RZ, 0x1f, R0 ;  /* 0x0000001fff027819 */ /* 0x000fe20000011400 */
[----:B------:R-:W2:Y:S06]  /*03e0*/  LDCU.128 UR8, c[0x0][0x380] ;  /* 0x00007000ff0877ac */ /* 0x000eac0008000c00 */
.L_x_3:
[----:B--23--:R-:W-:-:S04]  /*03f0*/  IADD3 R16, P0, PT, R3, UR8, RZ ;  /* 0x0000000803107c10 */ /* 0x00cfc8000ff1e0ff */
[----:B------:R-:W-:-:S05]  /*0400*/  LEA.HI.X.SX32 R17, R3, UR9, 0x1, P0 ;  /* 0x0000000903117c11 */ /* 0x000fca00080f0eff */
[----:B-1----:R-:W0:Y:S01]  /*0410*/  LDG.E.U8 R7, desc[UR4][R16.64] ;  /* 0x0000000410077981 */ /* 0x002e22000c1e1100 */
[----:B------:R-:W-:Y:S02]  /*0420*/  IMAD.MOV.U32 R6, RZ, RZ, 0x1 ;  /* 0x00000001ff067424 */ /* 0x000fe400078e00ff */
[----:B0-----:R-:W-:-:S06]  /*0430*/  IMAD.WIDE.U32 R8, R7, 0x4, R4 ;  /* 0x0000000407087825 */ /* 0x001fcc00078e0004 */
[----:B------:R-:W2:Y:S01]  /*0440*/  ATOMG.E.ADD.STRONG.GPU PT, R8, desc[UR4][R8.64], R6 ;  /* 0x80000006080879a8 */ /* 0x000ea200081ef104 */
[----:B------:R-:W-:-:S05]  /*0450*/  IADD3 R14, P1, PT, R0, R16, RZ ;  /* 0x00000010000e7210 */ /* 0x000fca0007f3e0ff */
[----:B------:R-:W-:Y:S01]  /*0460*/  IMAD.X R15, R2, 0x1, R17, P1 ;  /* 0x00000001020f7824 */ /* 0x000fe200008e0611 */
[----:B--2---:R-:W-:-:S04]  /*0470*/  IADD3 R12, P0, PT, R8, UR10, RZ ;  /* 0x0000000a080c7c10 */ /* 0x004fc8000ff1e0ff */
[----:B------:R-:W-:-:S05]  /*0480*/  LEA.HI.X.SX32 R13, R8, UR11, 0x1, P0 ;  /* 0x0000000b080d7c11 */ /* 0x000fca00080f0eff */
[----:B------:R0:W-:Y:S04]  /*0490*/  STG.E.U8 desc[UR4][R12.64], R7 ;  /* 0x000000070c007986 */ /* 0x0001e8000c101104 */
[----:B------:R-:W2:Y:S02]  /*04a0*/  LDG.E.U8 R21, desc[UR4][R14.64] ;  /* 0x000000040e157981 */ /* 0x000ea4000c1e1100 */
[----:B--2---:R-:W-:-:S06]  /*04b0*/  IMAD.WIDE.U32 R10, R21, 0x4, R4 ;  /* 0x00000004150a7825 */ /* 0x004fcc00078e0004 */
        /* <DEDUP_REMOVED lines=8> */
[----:B------:R-:W0:Y:S01]  /*0540*/  ATOMG.E.ADD.STRONG.GPU PT, R8, desc[UR4][R8.64], R6 ;  /* 0x80000006080879a8 */ /* 0x000e2200081ef104 */
[----:B------:R-:W-:-:S05]  /*0550*/  IADD3 R14, P1, PT, R0, R18, RZ ;  /* 0x00000012000e7210 */ /* 0x000fca0007f3e0ff */
[----:B------:R-:W-:Y:S01]  /*0560*/  IMAD.X R15, R2, 0x1, R19, P1 ;  /* 0x00000001020f7824 */ /* 0x000fe200008e0613 */
[----:B0-----:R-:W-:-:S04]  /*0570*/  IADD3 R12, P0, PT, R8, UR10, RZ ;  /* 0x0000000a080c7c10 */ /* 0x001fc8000ff1e0ff */
[----:B------:R-:W-:-:S05]  /*0580*/  LEA.HI.X.SX32 R13, R8, UR11, 0x1, P0 ;  /* 0x0000000b080d7c11 */ /* 0x000fca00080f0eff */
[----:B------:R3:W-:Y:S04]  /*0590*/  STG.E.U8 desc[UR4][R12.64], R23 ;  /* 0x000000170c007986 */ /* 0x0007e8000c101104 */
[----:B------:R-:W2:Y:S02]  /*05a0*/  LDG.E.U8 R15, desc[UR4][R14.64] ;  /* 0x000000040e0f7981 */ /* 0x000ea4000c1e1100 */
[----:B--2---:R-:W-:-:S06]  /*05b0*/  IMAD.WIDE.U32 R10, R15, 0x4, R4 ;  /* 0x000000040f0a7825 */ /* 0x004fcc00078e0004 */
[----:B------:R-:W1:Y:S01]  /*05c0*/  ATOMG.E.ADD.STRONG.GPU PT, R10, desc[UR4][R10.64], R6 ;  /* 0x800000060a0a79a8 */ /* 0x000e6200081ef104 */
[----:B------:R-:W-:Y:S01]  /*05d0*/  IMAD R3, R0, 0x4, R3 ;  /* 0x0000000400037824 */ /* 0x000fe200078e0203 */
[----:B-1----:R-:W-:-:S04]  /*05e0*/  IADD3 R16, P0, PT, R10, UR10, RZ ;  /* 0x0000000a0a107c10 */ /* 0x002fc8000ff1e0ff */
[----:B------:R-:W-:Y:S02]  /*05f0*/  LEA.HI.X.SX32 R17, R10, UR11, 0x1, P0 ;  /* 0x0000000b0a117c11 */ /* 0x000fe400080f0eff */
[----:B------:R-:W-:-:S03]  /*0600*/  ISETP.GE.AND P0, PT, R3, UR6, PT ;  /* 0x0000000603007c0c */ /* 0x000fc6000bf06270 */
[----:B------:R3:W-:Y:S10]  /*0610*/  STG.E.U8 desc[UR4][R16.64], R15 ;  /* 0x0000000f10007986 */ /* 0x0007f4000c101104 */
[----:B------:R-:W-:Y:S05]  /*0620*/  @!P0 BRA `(.L_x_3) ;  /* 0xfffffffc00708947 */ /* 0x000fea000383ffff */
[----:B------:R-:W-:Y:S05]  /*0630*/  EXIT ;  /* 0x000000000000794d */ /* 0x000fea0003800000 */
.L_x_4:
[----:B------:R-:W-:-:S00]  /*0640*/  BRA `(.L_x_4) ;  /* 0xfffffffc00fc7947 */ /* 0x000fc0000383ffff */
[----:B------:R-:W-:-:S00]  /*0650*/  NOP ;  /* 0x0000000000007918 */ /* 0x000fc00000000000 */
        /* <DEDUP_REMOVED lines=10> */
.L_x_13:


//--------------------- .text._Z11compute_sumPiS_ --------------------------
	.section	.text._Z11compute_sumPiS_,"ax",@progbits
	.align	128
        .global         _Z11compute_sumPiS_
        .type           _Z11compute_sumPiS_,@function
        .size           _Z11compute_sumPiS_,(.L_x_14 - _Z11compute_sumPiS_)
        .other          _Z11compute_sumPiS_,@"STO_CUDA_ENTRY STV_DEFAULT"
_Z11compute_sumPiS_:
.text._Z11compute_sumPiS_:
[----:B------:R-:W-:Y:S01]  /*0000*/  LDC R1, c[0x0][0x37c] ;  /* 0x0000df00ff017b82 */ /* 0x000fe20000000800 */
[----:B------:R-:W0:Y:S07]  /*0010*/  S2R R0, SR_TID.X ;  /* 0x0000000000007919 */ /* 0x000e2e0000002100 */
[----:B------:R-:W0:Y:S01]  /*0020*/  LDC.64 R4, c[0x0][0x380] ;  /* 0x0000e000ff047b82 */ /* 0x000e220000000a00 */
[----:B------:R-:W1:Y:S01]  /*0030*/  LDCU.64 UR6, c[0x0][0x358] ;  /* 0x00006b00ff0677ac */ /* 0x000e620008000a00 */
[----:B0-----:R-:W-:-:S06]  /*0040*/  IMAD.WIDE.U32 R4, R0, 0x4, R4 ;  /* 0x0000000400047825 */ /* 0x001fcc00078e0004 */
[----:B-1----:R-:W2:Y:S01]  /*0050*/  LDG.E R5, desc[UR6][R4.64] ;  /* 0x0000000604057981 */ /* 0x002ea2000c1e1900 */
[----:B------:R-:W0:Y:S01]  /*0060*/  S2UR UR5, SR_CgaCtaId ;  /* 0x00000000000579c3 */ /* 0x000e220000008800 */
[----:B------:R-:W-:Y:S01]  /*0070*/  UMOV UR4, 0x400 ;  /* 0x0000040000047882 */ /* 0x000fe20000000000 */
[C---:B------:R-:W-:Y:S02]  /*0080*/  ISETP.GT.U32.AND P1, PT, R0.reuse, 0x7f, PT ;  /* 0x0000007f0000780c */ /* 0x040fe40003f24070 */
[C---:B------:R-:W-:Y:S02]  /*0090*/  ISETP.GT.U32.AND P0, PT, R0.reuse, 0x3f, PT ;  /* 0x0000003f0000780c */ /* 0x040fe40003f04070 */
[C---:B------:R-:W-:Y:S02]  /*00a0*/  ISETP.GT.U32.AND P2, PT, R0.reuse, 0xf, PT ;  /* 0x0000000f0000780c */ /* 0x040fe40003f44070 */
[C---:B------:R-:W-:Y:S02]  /*00b0*/  ISETP.GT.U32.AND P3, PT, R0.reuse, 0x7, PT ;  /* 0x000000070000780c */ /* 0x040fe40003f64070 */
[----:B------:R-:W-:-:S02]  /*00c0*/  ISETP.GT.U32.AND P4, PT, R0, 0x3, PT ;  /* 0x000000030000780c */ /* 0x000fc40003f84070 */
[C---:B------:R-:W-:Y:S02]  /*00d0*/  ISETP.GT.U32.AND P5, PT, R0.reuse, 0x1, PT ;  /* 0x000000010000780c */ /* 0x040fe40003fa4070 */
[----:B------:R-:W-:Y:S01]  /*00e0*/  ISETP.NE.AND P6, PT, R0, RZ, PT ;  /* 0x000000ff0000720c */ /* 0x000fe20003fc5270 */
[----:B0-----:R-:W-:-:S06]  /*00f0*/  ULEA UR4, UR5, UR4, 0x18 ;  /* 0x0000000405047291 */ /* 0x001fcc000f8ec0ff */
[C---:B------:R-:W-:Y:S02]  /*0100*/  LEA R2, R0.reuse, UR4, 0x2 ;  /* 0x0000000400027c11 */ /* 0x040fe4000f8e10ff */
[C---:B------:R-:W-:Y:S02]  /*0110*/  @!P1 LEA R9, R0.reuse, UR4, 0x3 ;  /* 0x0000000400099c11 */ /* 0x040fe4000f8e18ff */
[C---:B------:R-:W-:Y:S02]  /*0120*/  @!P0 LEA R8, R0.reuse, UR4, 0x4 ;  /* 0x0000000400088c11 */ /* 0x040fe4000f8e20ff */
[C---:B------:R-:W-:Y:S02]  /*0130*/  @!P2 LEA R10, R0.reuse, UR4, 0x6 ;  /* 0x00000004000aac11 */ /* 0x040fe4000f8e30ff */
[----:B------:R-:W-:Y:S01]  /*0140*/  @!P0 LEA R12, R0, UR4, 0x4 ;  /* 0x00000004000c8c11 */ /* 0x000fe2000f8e20ff */
[----:B--2---:R-:W-:Y:S01]  /*0150*/  STS [R2], R5 ;  /* 0x0000000502007388 */ /* 0x004fe20000000800 */
[----:B------:R-:W-:Y:S06]  /*0160*/  BAR.SYNC.DEFER_BLOCKING 0x0 ;  /* 0x0000000000007b1d */ /* 0x000fec0000010000 */
[----:B------:R-:W0:Y:S02]  /*0170*/  @!P1 LDS.64 R6, [R9] ;  /* 0x0000000009069984 */ /* 0x000e240000000a00 */
[----:B0-----:R-:W-:-:S05]  /*0180*/  @!P1 IMAD.IADD R6, R6, 0x1, R7 ;  /* 0x0000000106069824 */ /* 0x001fca00078e0207 */
[----:B------:R0:W-:Y:S01]  /*0190*/  @!P1 STS [R9+0x4], R6 ;  /* 0x0000040609009388 */ /* 0x0001e20000000800 */
[----:B------:R-:W-:Y:S01]  /*01a0*/  BAR.SYNC.DEFER_BLOCKING 0x0 ;  /* 0x0000000000007b1d */ /* 0x000fe20000010000 */
[C---:B------:R-:W-:Y:S02]  /*01b0*/  ISETP.GT.U32.AND P1, PT, R0.reuse, 0x1f, PT ;  /* 0x0000001f0000780c */ /* 0x040fe40003f24070 */
[----:B0-----:R-:W-:-:S11]  /*01c0*/  @!P4 LEA R9, R0, UR4, 0x8 ;  /* 0x000000040009cc11 */ /* 0x001fd6000f8e40ff */
[C---:B------:R-:W-:Y:S02]  /*01d0*/  @!P1 LEA R7, R0.reuse, UR4, 0x5 ;  /* 0x0000000400079c11 */ /* 0x040fe4000f8e28ff */
[----:B------:R-:W-:Y:S01]  /*01e0*/  @!P1 LEA R11, R0, UR4, 0x5 ;  /* 0x00000004000b9c11 */ /* 0x000fe2000f8e28ff */
[----:B------:R-:W-:Y:S04]  /*01f0*/  @!P0 LDS R3, [R8+0x4] ;  /* 0x0000040008038984 */ /* 0x000fe80000000800 */
[----:B------:R-:W0:Y:S02]  /*0200*/  @!P0 LDS R4, [R8+0xc] ;  /* 0x00000c0008048984 */ /* 0x000e240000000800 */
[----:B0-----:R-:W-:-:S05]  /*0210*/  @!P0 IMAD.IADD R3, R3, 0x1, R4 ;  /* 0x0000000103038824 */ /* 0x001fca00078e0204 */
[----:B------:R0:W-:Y:S01]  /*0220*/  @!P0 STS [R8+0xc], R3 ;  /* 0x00000c0308008388 */ /* 0x0001e20000000800 */
[----:B------:R-:W-:Y:S01]  /*0230*/  BAR.SYNC.DEFER_BLOCKING 0x0 ;  /* 0x0000000000007b1d */ /* 0x000fe20000010000 */
[----:B0-----:R-:W-:-:S05]  /*0240*/  @!P3 LEA R8, R0, UR4, 0x7 ;  /* 0x000000040008bc11 */ /* 0x001fca000f8e38ff */
[----:B------:R-:W-:Y:S04]  /*0250*/  @!P1 LDS R4, [R7+0xc] ;  /* 0x00000c0007049984 */ /* 0x000fe80000000800 */
[----:B------:R-:W0:Y:S02]  /*0260*/  @!P1 LDS R5, [R7+0x1c] ;  /* 0x00001c0007059984 */ /* 0x000e240000000800 */
[----:B0-----:R-:W-:-:S05]  /*0270*/  @!P1 IMAD.IADD R4, R4, 0x1, R5 ;  /* 0x0000000104049824 */ /* 0x001fca00078e0205 */
[----:B------:R-:W-:Y:S01]  /*0280*/  @!P1 STS [R7+0x1c], R4 ;  /* 0x00001c0407009388 */ /* 0x000fe20000000800 */
[----:B------:R-:W-:Y:S06]  /*0290*/  BAR.SYNC.DEFER_BLOCKING 0x0 ;  /* 0x0000000000007b1d */ /* 0x000fec0000010000 */
        /* <DEDUP_REMOVED lines=23> */
[----:B------:R-:W-:Y:S04]  /*0410*/  @!P6 LDS R3, [UR4+0x1fc] ;  /* 0x0001fc04ff03e984 */ /* 0x000fe80008000800 */
[----:B------:R-:W0:Y:S02]  /*0420*/  @!P6 LDS R6, [UR4+0x3fc] ;  /* 0x0003fc04ff06e984 */ /* 0x000e240008000800 */
[----:B0-----:R-:W-:-:S05]  /*0430*/  @!P6 IMAD.IADD R3, R3, 0x1, R6 ;  /* 0x000000010303e824 */ /* 0x001fca00078e0206 */
[----:B------:R-:W-:Y:S01]  /*0440*/  @!P6 STS [UR4+0x3fc], R3 ;  /* 0x0003fc03ff00e988 */ /* 0x000fe20008000804 */
[----:B------:R-:W-:Y:S06]  /*0450*/  BAR.SYNC.DEFER_BLOCKING 0x0 ;  /* 0x0000000000007b1d */ /* 0x000fec0000010000 */
[----:B------:R-:W-:Y:S02]  /*0460*/  @!P6 STS [UR4+0x3fc], RZ ;  /* 0x0003fcffff00e988 */ /* 0x000fe40008000804 */
[----:B------:R-:W-:Y:S06]  /*0470*/  BAR.SYNC.DEFER_BLOCKING 0x0 ;  /* 0x0000000000007b1d */ /* 0x000fec0000010000 */
[----:B------:R-:W-:Y:S04]  /*0480*/  @!P6 LDS R4, [UR4+0x1fc] ;  /* 0x0001fc04ff04e984 */ /* 0x000fe80008000800 */
[----:B------:R-:W0:Y:S02]  /*0490*/  @!P6 LDS R5, [UR4+0x3fc] ;  /* 0x0003fc04ff05e984 */ /* 0x000e240008000800 */
[----:B0-----:R-:W-:-:S02]  /*04a0*/  @!P6 IMAD.IADD R4, R4, 0x1, R5 ;  /* 0x000000010404e824 */ /* 0x001fc400078e0205 */
[----:B------:R-:W-:Y:S04]  /*04b0*/  @!P6 STS [UR4+0x1fc], R5 ;  /* 0x0001fc05ff00e988 */ /* 0x000fe80008000804 */
[----:B------:R-:W-:Y:S01]  /*04c0*/  @!P6 STS [UR4+0x3fc], R4 ;  /* 0x0003fc04ff00e988 */ /* 0x000fe20008000804 */
[----:B------:R-:W-:Y:S01]  /*04d0*/  BAR.SYNC.DEFER_BLOCKING 0x0 ;  /* 0x0000000000007b1d */ /* 0x000fe20000010000 */
[----:B------:R-:W-:-:S13]  /*04e0*/  ISETP.GT.U32.AND P6, PT, R0, 0x7f, PT ;  /* 0x0000007f0000780c */ /* 0x000fda0003fc4070 */
[C---:B------:R-:W-:Y:S01]  /*04f0*/  @!P6 LEA R13, R0.reuse, UR4, 0x3 ;  /* 0x00000004000dec11 */ /* 0x040fe2000f8e18ff */
[----:B------:R-:W-:Y:S04]  /*0500*/  @!P5 LDS R3, [R8+0xfc] ;  /* 0x0000fc000803d984 */ /* 0x000fe80000000800 */
[----:B------:R-:W0:Y:S02]  /*0510*/  @!P5 LDS R6, [R8+0x1fc] ;  /* 0x0001fc000806d984 */ /* 0x000e240000000800 */
[----:B0-----:R-:W-:Y:S02]  /*0520*/  @!P5 IMAD.IADD R3, R3, 0x1, R6 ;  /* 0x000000010303d824 */ /* 0x001fe400078e0206 */
[----:B------:R-:W-:Y:S04]  /*0530*/  @!P5 STS [R8+0xfc], R6 ;  /* 0x0000fc060800d388 */ /* 0x000fe80000000800 */
[----:B------:R0:W-:Y:S01]  /*0540*/  @!P5 STS [R8+0x1fc], R3 ;  /* 0x0001fc030800d388 */ /* 0x0001e20000000800 */
[----:B------:R-:W-:Y:S01]  /*0550*/  BAR.SYNC.DEFER_BLOCKING 0x0 ;  /* 0x0000000000007b1d */ /* 0x000fe20000010000 */
[----:B0-----:R-:W-:-:S05]  /*0560*/  @!P2 LEA R8, R0, UR4, 0x6 ;  /* 0x000000040008ac11 */ /* 0x001fca000f8e30ff */
[----:B------:R-:W-:Y:S04]  /*0570*/  @!P4 LDS R5, [R9+0x7c] ;  /* 0x00007c000905c984 */ /* 0x000fe80000000800 */
[----:B------:R-:W0:Y:S02]  /*0580*/  @!P4 LDS R4, [R9+0xfc] ;  /* 0x0000fc000904c984 */ /* 0x000e240000000800 */
[----:B0-----:R-:W-:Y:S02]  /*0590*/  @!P4 IMAD.IADD R5, R5, 0x1, R4 ;  /* 0x000000010505c824 */ /* 0x001fe400078e0204 */
[----:B------:R-:W-:Y:S04]  /*05a0*/  @!P4 STS [R9+0x7c], R4 ;  /* 0x00007c040900c388 */ /* 0x000fe80000000800 */
[----:B------:R-:W-:Y:S01]  /*05b0*/  @!P4 STS [R9+0xfc], R5 ;  /* 0x0000fc050900c388 */ /* 0x000fe20000000800 */
[----:B------:R-:W-:Y:S06]  /*05c0*/  BAR.SYNC.DEFER_BLOCKING 0x0 ;  /* 0x0000000000007b1d */ /* 0x000fec0000010000 */
[----:B------:R-:W-:Y:S04]  /*05d0*/  @!P3 LDS R7, [R10+0x3c] ;  /* 0x00003c000a07b984 */ /* 0x000fe80000000800 */
[----:B------:R-:W0:Y:S02]  /*05e0*/  @!P3 LDS R6, [R10+0x7c] ;  /* 0x00007c000a06b984 */ /* 0x000e240000000800 */
[----:B0-----:R-:W-:-:S02]  /*05f0*/  @!P3 IMAD.IADD R7, R7, 0x1, R6 ;  /* 0x000000010707b824 */ /* 0x001fc400078e0206 */
        /* <DEDUP_REMOVED lines=13> */
[----:B------:R0:W-:Y:S01]  /*06d0*/  @!P1 STS [R11+0x1c], R5 ;  /* 0x00001c050b009388 */ /* 0x0001e20000000800 */
[----:B------:R-:W-:Y:S08]  /*06e0*/  BAR.SYNC.DEFER_BLOCKING 0x0 ;  /* 0x0000000000007b1d */ /* 0x000ff00000010000 */
[----:B0-----:R-:W0:Y:S01]  /*06f0*/  LDC.64 R4, c[0x0][0x388] ;  /* 0x0000e200ff047b82 */ /* 0x001e220000000a00 */
[----:B------:R-:W-:Y:S04]  /*0700*/  @!P0 LDS R7, [R12+0x4] ;  /* 0x000004000c078984 */ /* 0x000fe80000000800 */
[----:B------:R-:W1:Y:S01]  /*0710*/  @!P0 LDS R10, [R12+0xc] ;  /* 0x00000c000c0a8984 */ /* 0x000e620000000800 */
[----:B0-----:R-:W-:-:S04]  /*0720*/  IMAD.WIDE.U32 R4, R0, 0x4, R4 ;  /* 0x0000000400047825 */ /* 0x001fc800078e0004 */
[----:B-1----:R-:W-:Y:S01]  /*0730*/  @!P0 IMAD.IADD R7, R7, 0x1, R10 ;  /* 0x0000000107078824 */ /* 0x002fe200078e020a */
[----:B------:R-:W-:Y:S04]  /*0740*/  @!P0 STS [R12+0x4], R10 ;  /* 0x0000040a0c008388 */ /* 0x000fe80000000800 */
[----:B------:R-:W-:Y:S01]  /*0750*/  @!P0 STS [R12+0xc], R7 ;  /* 0x00000c070c008388 */ /* 0x000fe20000000800 */
[----:B------:R-:W-:Y:S06]  /*0760*/  BAR.SYNC.DEFER_BLOCKING 0x0 ;  /* 0x0000000000007b1d */ /* 0x000fec0000010000 */
[----:B------:R-:W0:Y:S02]  /*0770*/  @!P6 LDS.64 R8, [R13] ;  /* 0x000000000d08e984 */ /* 0x000e240000000a00 */
[----:B0-----:R-:W-:-:S02]  /*0780*/  @!P6 IMAD.IADD R15, R8, 0x1, R9 ;  /* 0x00000001080fe824 */ /* 0x001fc400078e0209 */
[----:B------:R-:W-:-:S05]  /*0790*/  IMAD.MOV.U32 R14, RZ, RZ, R9 ;  /* 0x000000ffff0e7224 */ /* 0x000fca00078e0009 */
[----:B------:R-:W-:Y:S01]  /*07a0*/  @!P6 STS.64 [R13], R14 ;  /* 0x0000000e0d00e388 */ /* 0x000fe20000000a00 */
[----:B------:R-:W-:Y:S06]  /*07b0*/  BAR.SYNC.DEFER_BLOCKING 0x0 ;  /* 0x0000000000007b1d */ /* 0x000fec0000010000 */
[----:B------:R-:W0:Y:S04]  /*07c0*/  LDS R3, [R2] ;  /* 0x0000000002037984 */ /* 0x000e280000000800 */
[----:B0-----:R-:W-:Y:S01]  /*07d0*/  STG.E desc[UR6][R4.64], R3 ;  /* 0x0000000304007986 */ /* 0x001fe2000c101906 */
[----:B------:R-:W-:Y:S06]  /*07e0*/  BAR.SYNC.DEFER_BLOCKING 0x0 ;  /* 0x0000000000007b1d */ /* 0x000fec0000010000 */
[----:B------:R-:W-:Y:S05]  /*07f0*/  EXIT ;  /* 0x000000000000794d */ /* 0x000fea0003800000 */
.L_x_5:
        /* <DEDUP_REMOVED lines=16> */
.L_x_14:


//--------------------- .text._Z17compute_histogramPhPii --------------------------
	.section	.text._Z17compute_histogramPhPii,"ax",@progbits
	.align	128
        .global         _Z17compute_histogramPhPii
        .type           _Z17compute_histogramPhPii,@function
        .size           _Z17compute_histogramPhPii,(.L_x_15 - _Z17compute_histogramPhPii)
        .other          _Z17compute_histogramPhPii,@"STO_CUDA_ENTRY STV_DEFAULT"
_Z17compute_histogramPhPii:
.text._Z17compute_histogramPhPii:
[----:B------:R-:W-:Y:S01]  /*0000*/  LDC R1, c[0x0][0x37c] ;  /* 0x0000df00ff017b82 */ /* 0x000fe20000000800 */
[----:B------:R-:W0:Y:S07]  /*0010*/  S2R R0, SR_TID.X ;  /* 0x0000000000007919 */ /* 0x000e2e0000002100 */
[----:B------:R-:W1:Y:S01]  /*0020*/  S2UR UR5, SR_CgaCtaId ;  /* 0x00000000000579c3 */ /* 0x000e620000008800 */
[----:B------:R-:W2:Y:S01]  /*0030*/  LDCU UR7, c[0x0][0x390] ;  /* 0x00007200ff0777ac */ /* 0x000ea20008000800 */
[----:B------:R-:W-:Y:S01]  /*0040*/  BSSY.RECONVERGENT B0, `(.L_x_6) ;  /* 0x0000054000007945 */ /* 0x000fe20003800200 */
[----:B------:R-:W-:Y:S01]  /*0050*/  UMOV UR4, 0x400 ;  /* 0x0000040000047882 */ /* 0x000fe20000000000 */
[----:B------:R-:W3:Y:S04]  /*0060*/  LDCU.64 UR8, c[0x0][0x358] ;  /* 0x00006b00ff0877ac */ /* 0x000ee80008000a00 */
[----:B------:R-:W4:Y:S01]  /*0070*/  S2UR UR6, SR_CTAID.X ;  /* 0x00000000000679c3 */ /* 0x000f220000002500 */
[----:B------:R-:W2:Y:S01]  /*0080*/  LDCU.64 UR10, c[0x0][0x380] ;  /* 0x00007000ff0a77ac */ /* 0x000ea20008000a00 */
[----:B------:R-:W2:Y:S06]  /*0090*/  LDCU.64 UR12, c[0x0][0x380] ;  /* 0x00007000ff0c77ac */ /* 0x000eac0008000a00 */
[----:B------:R-:W4:Y:S01]  /*00a0*/  LDC R7, c[0x0][0x360] ;  /* 0x0000d800ff077b82 */ /* 0x000f220000000800 */
[----:B-1----:R-:W-:Y:S01]  /*00b0*/  ULEA UR4, UR5, UR4, 0x18 ;  /* 0x0000000405047291 */ /* 0x002fe2000f8ec0ff */
[----:B------:R-:W1:Y:S01]  /*00c0*/  LDCU UR5, c[0x0][0x370] ;  /* 0x00006e00ff0577ac */ /* 0x000e620008000800 */
[----:B0-----:R-:W-:-:S04]  /*00d0*/  ISETP.GT.U32.AND P0, PT, R0, 0xff, PT ;  /* 0x000000ff0000780c */ /* 0x001fc80003f04070 */
[----:B------:R-:W-:Y:S01]  /*00e0*/  LEA R3, R0, UR4, 0x2 ;  /* 0x0000000400037c11 */ /* 0x000fe2000f8e10ff */
[----:B----4-:R-:W-:-:S08]  /*00f0*/  IMAD R5, R7, UR6, R0 ;  /* 0x0000000607057c24 */ /* 0x010fd0000f8e0200 */
[----:B------:R0:W-:Y:S01]  /*0100*/  @!P0 STS [R3], RZ ;  /* 0x000000ff03008388 */ /* 0x0001e20000000800 */
[----:B------:R-:W-:Y:S01]  /*0110*/  BAR.SYNC.DEFER_BLOCKING 0x0 ;  /* 0x0000000000007b1d */ /* 0x000fe20000010000 */
[----:B--2---:R-:W-:Y:S01]  /*0120*/  ISETP.GE.AND P1, PT, R5, UR7, PT ;  /* 0x0000000705007c0c */ /* 0x004fe2000bf26270 */
[----:B-1----:R-:W-:-:S12]  /*0130*/  IMAD R2, R7, UR5, RZ ;  /* 0x0000000507027c24 */ /* 0x002fd8000f8e02ff */
[----:B0--3--:R-:W-:Y:S05]  /*0140*/  @P1 BRA `(.L_x_7) ;  /* 0x00000004000c1947 */ /* 0x009fea0003800000 */
[----:B------:R-:W0:Y:S01]  /*0150*/  I2F.U32.RP R10, R2 ;  /* 0x00000002000a7306 */ /* 0x000e220000209000 */
[C---:B------:R-:W-:Y:S01]  /*0160*/  IMAD.IADD R4, R2.reuse, 0x1, R5 ;  /* 0x0000000102047824 */ /* 0x040fe200078e0205 */
[----:B------:R-:W-:Y:S01]  /*0170*/  ISETP.NE.U32.AND P3, PT, R2, RZ, PT ;  /* 0x000000ff0200720c */ /* 0x000fe20003f65070 */
[----:B------:R-:W-:Y:S01]  /*0180*/  IMAD.MOV R11, RZ, RZ, -R2 ;  /* 0x000000ffff0b7224 */ /* 0x000fe200078e0a02 */
[----:B------:R-:W-:Y:S02]  /*0190*/  BSSY.RECONVERGENT B1, `(.L_x_8) ;  /* 0x0000025000017945 */ /* 0x000fe40003800200 */
[C---:B------:R-:W-:Y:S02]  /*01a0*/  ISETP.GE.AND P1, PT, R4.reuse, UR7, PT ;  /* 0x0000000704007c0c */ /* 0x040fe4000bf26270 */
[----:B------:R-:W-:Y:S02]  /*01b0*/  VIMNMX R9, PT, PT, R4, UR7, !PT ;  /* 0x0000000704097c48 */ /* 0x000fe4000ffe0100 */
[----:B------:R-:W-:-:S04]  /*01c0*/  SEL R8, RZ, 0x1, P1 ;  /* 0x00000001ff087807 */ /* 0x000fc80000800000 */
[----:B------:R-:W-:Y:S01]  /*01d0*/  IADD3 R9, PT, PT, R9, -R4, -R8 ;  /* 0x8000000409097210 */ /* 0x000fe20007ffe808 */
[----:B0-----:R-:W0:Y:S02]  /*01e0*/  MUFU.RCP R10, R10 ;  /* 0x0000000a000a7308 */ /* 0x001e240000001000 */
[----:B0-----:R-:W-:-:S06]  /*01f0*/  VIADD R6, R10, 0xffffffe ;  /* 0x0ffffffe0a067836 */ /* 0x001fcc0000000000 */
[----:B------:R0:W1:Y:S02]  /*0200*/  F2I.FTZ.U32.TRUNC.NTZ R7, R6 ;  /* 0x0000000600077305 */ /* 0x000064000021f000 */
[----:B0-----:R-:W-:Y:S02]  /*0210*/  IMAD.MOV.U32 R6, RZ, RZ, RZ ;  /* 0x000000ffff067224 */ /* 0x001fe400078e00ff */
[----:B-1----:R-:W-:-:S04]  /*0220*/  IMAD R11, R11, R7, RZ ;  /* 0x000000070b0b7224 */ /* 0x002fc800078e02ff */
        /* <DEDUP_REMOVED lines=14> */
[----:B------:R-:W-:Y:S05]  /*0310*/  @!P2 BRA `(.L_x_9) ;  /* 0x000000000030a947 */ /* 0x000fea0003800000 */
[----:B------:R-:W-:-:S05]  /*0320*/  VIADD R4, R4, 0x1 ;  /* 0x0000000104047836 */ /* 0x000fca0000000000 */
[----:B------:R-:W-:-:S05]  /*0330*/  LOP3.LUT R4, R4, 0x3, RZ, 0xc0, !PT ;  /* 0x0000000304047812 */ /* 0x000fca00078ec0ff */
[----:B------:R-:W-:-:S07]  /*0340*/  IMAD.MOV R4, RZ, RZ, -R4 ;  /* 0x000000ffff047224 */ /* 0x000fce00078e0a04 */
.L_x_10:
[----:B------:R-:W-:-:S04]  /*0350*/  IADD3 R6, P2, PT, R5, UR10, RZ ;  /* 0x0000000a05067c10 */ /* 0x000fc8000ff5e0ff */
[----:B------:R-:W-:-:S05]  /*0360*/  LEA.HI.X.SX32 R7, R5, UR11, 0x1, P2 ;  /* 0x0000000b05077c11 */ /* 0x000fca00090f0eff */
[----:B------:R-:W2:Y:S01]  /*0370*/  LDG.E.U8 R6, desc[UR8][R6.64] ;  /* 0x0000000806067981 */ /* 0x000ea2000c1e1100 */
[----:B------:R-:W-:Y:S02]  /*0380*/  VIADD R4, R4, 0x1 ;  /* 0x0000000104047836 */ /* 0x000fe40000000000 */
[----:B------:R-:W-:-:S03]  /*0390*/  IMAD.IADD R5, R2, 0x1, R5 ;  /* 0x0000000102057824 */ /* 0x000fc600078e0205 */
[----:B------:R-:W-:Y:S02]  /*03a0*/  ISETP.NE.AND P2, PT, R4, RZ, PT ;  /* 0x000000ff0400720c */ /* 0x000fe40003f45270 */
[----:B0-2---:R-:W-:-:S05]  /*03b0*/  LEA R8, R6, UR4, 0x2 ;  /* 0x0000000406087c11 */ /* 0x005fca000f8e10ff */
[----:B------:R0:W-:Y:S06]  /*03c0*/  ATOMS.POPC.INC.32 RZ, [R8+URZ] ;  /* 0x0000000008ff7f8c */ /* 0x0001ec000d8000ff */
[----:B------:R-:W-:Y:S05]  /*03d0*/  @P2 BRA `(.L_x_10) ;  /* 0xfffffffc00dc2947 */ /* 0x000fea000383ffff */
.L_x_9:
[----:B------:R-:W-:Y:S05]  /*03e0*/  BSYNC.RECONVERGENT B1 ;  /* 0x0000000000017941 */ /* 0x000fea0003800200 */
.L_x_8:
[----:B------:R-:W-:Y:S05]  /*03f0*/  @!P1 BRA `(.L_x_7) ;  /* 0x0000000000609947 */ /* 0x000fea0003800000 */
[----:B------:R-:W-:-:S07]  /*0400*/  SHF.R.S32.HI R17, RZ, 0x1f, R2 ;  /* 0x0000001fff117819 */ /* 0x000fce0000011402 */
.L_x_11:
[----:B------:R-:W-:-:S04]  /*0410*/  IADD3 R12, P1, PT, R5, UR12, RZ ;  /* 0x0000000c050c7c10 */ /* 0x000fc8000ff3e0ff */
[----:B------:R-:W-:Y:S02]  /*0420*/  LEA.HI.X.SX32 R13, R5, UR13, 0x1, P1 ;  /* 0x0000000d050d7c11 */ /* 0x000fe400088f0eff */
[----:B------:R-:W-:-:S03]  /*0430*/  IADD3 R6, P1, PT, R2, R12, RZ ;  /* 0x0000000c02067210 */ /* 0x000fc60007f3e0ff */
[----:B------:R-:W2:Y:S02]  /*0440*/  LDG.E.U8 R12, desc[UR8][R12.64] ;  /* 0x000000080c0c7981 */ /* 0x000ea4000c1e1100 */
[----:B------:R-:W-:Y:S01]  /*0450*/  IMAD.X R7, R17, 0x1, R13, P1 ;  /* 0x0000000111077824 */ /* 0x000fe200008e060d */
[----:B0-----:R-:W-:-:S04]  /*0460*/  IADD3 R8, P1, PT, R2, R6, RZ ;  /* 0x0000000602087210 */ /* 0x001fc80007f3e0ff */
[----:B------:R-:W3:Y:S01]  /*0470*/  LDG.E.U8 R6, desc[UR8][R6.64] ;  /* 0x0000000806067981 */ /* 0x000ee2000c1e1100 */
[----:B------:R-:W-:Y:S01]  /*0480*/  IMAD.X R9, R17, 0x1, R7, P1 ;  /* 0x0000000111097824 */ /* 0x000fe200008e0607 */
[----:B------:R-:W-:-:S04]  /*0490*/  IADD3 R10, P1, PT, R2, R8, RZ ;  /* 0x00000008020a7210 */ /* 0x000fc80007f3e0ff */
[----:B------:R-:W4:Y:S01]  /*04a0*/  LDG.E.U8 R8, desc[UR8][R8.64] ;  /* 0x0000000808087981 */ /* 0x000f22000c1e1100 */
[----:B------:R-:W-:-:S05]  /*04b0*/  IMAD.X R11, R17, 0x1, R9, P1 ;  /* 0x00000001110b7824 */ /* 0x000fca00008e0609 */
[----:B------:R-:W5:Y:S01]  /*04c0*/  LDG.E.U8 R10, desc[UR8][R10.64] ;  /* 0x000000080a0a7981 */ /* 0x000f62000c1e1100 */
[----:B------:R-:W-:-:S05]  /*04d0*/  IMAD R5, R2, 0x4, R5 ;  /* 0x0000000402057824 */ /* 0x000fca00078e0205 */
[----:B------:R-:W-:Y:S02]  /*04e0*/  ISETP.GE.AND P1, PT, R5, UR7, PT ;  /* 0x0000000705007c0c */ /* 0x000fe4000bf26270 */
[----:B-12---:R-:W-:-:S05]  /*04f0*/  LEA R4, R12, UR4, 0x2 ;  /* 0x000000040c047c11 */ /* 0x006fca000f8e10ff */
[----:B------:R1:W-:Y:S01]  /*0500*/  ATOMS.POPC.INC.32 RZ, [R4+URZ] ;  /* 0x0000000004ff7f8c */ /* 0x0003e2000d8000ff */
[----:B---3--:R-:W-:-:S05]  /*0510*/  LEA R14, R6, UR4, 0x2 ;  /* 0x00000004060e7c11 */ /* 0x008fca000f8e10ff */
[----:B------:R1:W-:Y:S01]  /*0520*/  ATOMS.POPC.INC.32 RZ, [R14+URZ] ;  /* 0x000000000eff7f8c */ /* 0x0003e2000d8000ff */
[----:B----4-:R-:W-:-:S05]  /*0530*/  LEA R15, R8, UR4, 0x2 ;  /* 0x00000004080f7c11 */ /* 0x010fca000f8e10ff */
[----:B------:R1:W-:Y:S01]  /*0540*/  ATOMS.POPC.INC.32 RZ, [R15+URZ] ;  /* 0x000000000fff7f8c */ /* 0x0003e2000d8000ff */
[----:B-----5:R-:W-:-:S05]  /*0550*/  LEA R16, R10, UR4, 0x2 ;  /* 0x000000040a107c11 */ /* 0x020fca000f8e10ff */
[----:B------:R1:W-:Y:S01]  /*0560*/  ATOMS.POPC.INC.32 RZ, [R16+URZ] ;  /* 0x0000000010ff7f8c */ /* 0x0003e2000d8000ff */
[----:B------:R-:W-:Y:S05]  /*0570*/  @!P1 BRA `(.L_x_11) ;  /* 0xfffffffc00a49947 */ /* 0x000fea000383ffff */
.L_x_7:
[----:B------:R-:W-:Y:S05]  /*0580*/  BSYNC.RECONVERGENT B0 ;  /* 0x0000000000007941 */ /* 0x000fea0003800200 */
.L_x_6:
[----:B------:R-:W-:Y:S06]  /*0590*/  BAR.SYNC.DEFER_BLOCKING 0x0 ;  /* 0x0000000000007b1d */ /* 0x000fec0000010000 */
[----:B------:R-:W-:Y:S05]  /*05a0*/  @P0 EXIT ;  /* 0x000000000000094d */ /* 0x000fea0003800000 */
[----:B------:R-:W2:Y:S01]  /*05b0*/  LDS R3, [R3] ;  /* 0x0000000003037984 */ /* 0x000ea20000000800 */
[----:B-1----:R-:W1:Y:S02]  /*05c0*/  LDC.64 R4, c[0x0][0x388] ;  /* 0x0000e200ff047b82 */ /* 0x002e640000000a00 */
[----:B-1----:R-:W-:-:S05]  /*05d0*/  IMAD.WIDE.U32 R4, R0, 0x4, R4 ;  /* 0x0000000400047825 */ /* 0x002fca00078e0004 */
[----:B--2---:R-:W-:Y:S01]  /*05e0*/  REDG.E.ADD.STRONG.GPU desc[UR8][R4.64], R3 ;  /* 0x000000030400798e */ /* 0x004fe2000c12e108 */
[----:B------:R-:W-:Y:S05]  /*05f0*/  EXIT ;  /* 0x000000000000794d */ /* 0x000fea0003800000 */
.L_x_12:
        /* <DEDUP_REMOVED lines=16> */
.L_x_15:


//--------------------- .nv.shared.reserved.0     --------------------------
	.section	.nv.shared.reserved.0,"aw",@nobits
	.weak		__nv_reservedSMEM_offset_0_alias
	.size		__nv_reservedSMEM_offset_0_alias, 0, 64
	.other		__nv_reservedSMEM_offset_0_alias,@"STO_CUDA_RESERVED_SHARED STV_DEFAULT"
__nv_reservedSMEM_offset_0_alias:
	.zero		0
	.zero		64


//--------------------- .nv.shared._Z11compute_sumPiS_ --------------------------
	.section	.nv.shared._Z11compute_sumPiS_,"aw",@nobits
	.sectionflags	@""
	.align	4
.nv.shared._Z11compute_sumPiS_:
	.zero		2048


//--------------------- .nv.shared._Z17compute_histogramPhPii --------------------------
	.section	.nv.shared._Z17compute_histogramPhPii,"aw",@nobits
	.sectionflags	@""
	.align	4
.nv.shared._Z17compute_histogramPhPii:
	.zero		2048


//--------------------- .nv.constant0._Z11kernel_sortPhS_Pii --------------------------
	.section	.nv.constant0._Z11kernel_sortPhS_Pii,"a",@progbits
	.sectionflags	@""
	.align	4
.nv.constant0._Z11kernel_sortPhS_Pii:
	.zero		924


//--------------------- .nv.constant0._Z11compute_sumPiS_ --------------------------
	.section	.nv.constant0._Z11compute_sumPiS_,"a",@progbits
	.sectionflags	@""
	.align	4
.nv.constant0._Z11compute_sumPiS_:
	.zero		912


//--------------------- .nv.constant0._Z17compute_histogramPhPii --------------------------
	.section	.nv.constant0._Z17compute_histogramPhPii,"a",@progbits
	.sectionflags	@""
	.align	4
.nv.constant0._Z17compute_histogramPhPii:
	.zero		916


//--------------------- SYMBOLS --------------------------

	.type		.nv.reservedSmem.offset0,@object
	.size		.nv.reservedSmem.offset0,0x4
	.type		.nv.reservedSmem.cap,@object
	.size		.nv.reservedSmem.cap,0x4
